//
// Generated by NVIDIA NVVM Compiler
//
// Compiler Build ID: CL-36424714
// Cuda compilation tools, release 13.0, V13.0.88
// Based on NVVM 20.0.0
//

.version 9.0
.target sm_100
.address_size 64

	// .globl	_Z19weighted_sum_kernelPfPKfS1_i

.visible .entry _Z19weighted_sum_kernelPfPKfS1_i(
	.param .u64 .ptr .align 1 _Z19weighted_sum_kernelPfPKfS1_i_param_0,
	.param .u64 .ptr .align 1 _Z19weighted_sum_kernelPfPKfS1_i_param_1,
	.param .u64 .ptr .align 1 _Z19weighted_sum_kernelPfPKfS1_i_param_2,
	.param .u32 _Z19weighted_sum_kernelPfPKfS1_i_param_3
)
{
	.reg .pred 	%p<9>;
	.reg .b32 	%r<23>;
	.reg .b32 	%f<17>;
	.reg .b64 	%rd<12>;

	ld.param.u64 	%rd1, [_Z19weighted_sum_kernelPfPKfS1_i_param_0];
	ld.param.u64 	%rd2, [_Z19weighted_sum_kernelPfPKfS1_i_param_1];
	ld.param.u64 	%rd3, [_Z19weighted_sum_kernelPfPKfS1_i_param_2];
	ld.param.u32 	%r4, [_Z19weighted_sum_kernelPfPKfS1_i_param_3];
	mov.u32 	%r5, %ctaid.x;
	mov.u32 	%r6, %ntid.x;
	mov.u32 	%r1, %tid.x;
	mad.lo.s32 	%r2, %r5, %r6, %r1;
	setp.ge.s32 	%p1, %r2, %r4;
	mov.f32 	%f16, 0f00000000;
	@%p1 bra 	$L__BB0_2;
	cvta.to.global.u64 	%rd4, %rd2;
	cvta.to.global.u64 	%rd5, %rd3;
	mul.wide.s32 	%rd6, %r2, 4;
	add.s64 	%rd7, %rd4, %rd6;
	ld.global.f32 	%f5, [%rd7];
	add.s64 	%rd8, %rd5, %rd6;
	ld.global.f32 	%f6, [%rd8];
	mul.f32 	%f16, %f5, %f6;
$L__BB0_2:
	mov.b32 	%r7, %f16;
	shfl.sync.down.b32	%r8|%p2, %r7, 16, 31, -1;
	mov.b32 	%f7, %r8;
	add.f32 	%f8, %f16, %f7;
	mov.b32 	%r9, %f8;
	shfl.sync.down.b32	%r10|%p3, %r9, 8, 31, -1;
	mov.b32 	%f9, %r10;
	add.f32 	%f10, %f8, %f9;
	mov.b32 	%r11, %f10;
	shfl.sync.down.b32	%r12|%p4, %r11, 4, 31, -1;
	mov.b32 	%f11, %r12;
	add.f32 	%f12, %f10, %f11;
	mov.b32 	%r13, %f12;
	shfl.sync.down.b32	%r14|%p5, %r13, 2, 31, -1;
	mov.b32 	%f13, %r14;
	add.f32 	%f14, %f12, %f13;
	mov.b32 	%r15, %f14;
	shfl.sync.down.b32	%r16|%p6, %r15, 1, 31, -1;
	mov.b32 	%f15, %r16;
	add.f32 	%f3, %f14, %f15;
	and.b32  	%r17, %r1, 31;
	shr.u32 	%r3, %r2, 5;
	setp.ne.s32 	%p7, %r17, 0;
	@%p7 bra 	$L__BB0_5;
	add.s32 	%r18, %r4, 31;
	shr.s32 	%r19, %r18, 31;
	shr.u32 	%r20, %r19, 27;
	add.s32 	%r21, %r18, %r20;
	shr.s32 	%r22, %r21, 5;
	setp.ge.s32 	%p8, %r3, %r22;
	@%p8 bra 	$L__BB0_5;
	cvta.to.global.u64 	%rd9, %rd1;
	mul.wide.u32 	%rd10, %r3, 4;
	add.s64 	%rd11, %rd9, %rd10;
	st.global.f32 	[%rd11], %f3;
$L__BB0_5:
	ret;

}


// ===== COMPILED SASS (sm_100) =====

	.target	sm_100

	.elftype	@"ET_EXEC"


//--------------------- .note.nv.tkinfo           --------------------------
	.section	.note.nv.tkinfo,"",@"SHT_NOTE"
	.sectionflags	@"SHF_NOTE_NV_TKINFO"
	.tkinfo
        /*0018*/ 	.word	0x00000002
        /*0030*/ 	.string	""
        /*0030*/ 	.string	"ptxas"
        /*0030*/ 	.string	"Cuda compilation tools, release 13.0, V13.0.88"
        /*0030*/ 	.string	"Build cuda_13.0.r13.0/compiler.36424714_0"
        /*0030*/ 	.string	"-arch sm_100 -m 64 "



//--------------------- .note.nv.cuinfo           --------------------------
	.section	.note.nv.cuinfo,"",@"SHT_NOTE"
	.sectionflags	@"SHF_NOTE_NV_CUINFO"
        /*0018*/ 	.short	0x0002
        /*001a*/ 	.short	0x0064
        /*001c*/ 	.short	0x0082
	.zero		2


//--------------------- .nv.info                  --------------------------
	.section	.nv.info,"",@"SHT_CUDA_INFO"
	.align	4


	//----- nvinfo : EIATTR_REGCOUNT
	.align		4
        /*0000*/ 	.byte	0x04, 0x2f
        /*0002*/ 	.short	(.L_1 - .L_0)
	.align		4
.L_0:
        /*0004*/ 	.word	index@(_Z19weighted_sum_kernelPfPKfS1_i)
        /*0008*/ 	.word	0x0000000c


	//----- nvinfo : EIATTR_FRAME_SIZE
	.align		4
.L_1:
        /*000c*/ 	.byte	0x04, 0x11
        /*000e*/ 	.short	(.L_3 - .L_2)
	.align		4
.L_2:
        /*0010*/ 	.word	index@(_Z19weighted_sum_kernelPfPKfS1_i)
        /*0014*/ 	.word	0x00000000


	//----- nvinfo : EIATTR_MIN_STACK_SIZE
	.align		4
.L_3:
        /*0018*/ 	.byte	0x04, 0x12
        /*001a*/ 	.short	(.L_5 - .L_4)
	.align		4
.L_4:
        /*001c*/ 	.word	index@(_Z19weighted_sum_kernelPfPKfS1_i)
        /*0020*/ 	.word	0x00000000
.L_5:


//--------------------- .nv.compat                --------------------------
	.section	.nv.compat,"",@"SHT_CUDA_COMPAT_INFO"
	.align	4
        /*0000*/ 	.byte	0x02, 0x09, 0x00, 0x00, 0x02, 0x02, 0x01, 0x00, 0x02, 0x05, 0x05, 0x00, 0x03, 0x07, 0x01, 0x01
        /*0010*/ 	.byte	0x02, 0x03, 0x00, 0x00, 0x02, 0x06, 0x01, 0x00, 0x04, 0x0b, 0x08, 0x00, 0x09, 0x00, 0x00, 0x00
        /*0020*/ 	.byte	0x00, 0x00, 0x00, 0x00


//--------------------- .nv.info._Z19weighted_sum_kernelPfPKfS1_i --------------------------
	.section	.nv.info._Z19weighted_sum_kernelPfPKfS1_i,"",@"SHT_CUDA_INFO"
	.sectionflags	@""
	.align	4


	//----- nvinfo : EIATTR_CUDA_API_VERSION
	.align		4
        /*0000*/ 	.byte	0x04, 0x37
        /*0002*/ 	.short	(.L_7 - .L_6)
.L_6:
        /*0004*/ 	.word	0x00000082


	//----- nvinfo : EIATTR_KPARAM_INFO
	.align		4
.L_7:
        /*0008*/ 	.byte	0x04, 0x17
        /*000a*/ 	.short	(.L_9 - .L_8)
.L_8:
        /*000c*/ 	.word	0x00000000
        /*0010*/ 	.short	0x0003
        /*0012*/ 	.short	0x0018
        /*0014*/ 	.byte	0x00, 0xf0, 0x11, 0x00


	//----- nvinfo : EIATTR_KPARAM_INFO
	.align		4
.L_9:
        /*0018*/ 	.byte	0x04, 0x17
        /*001a*/ 	.short	(.L_11 - .L_10)
.L_10:
        /*001c*/ 	.word	0x00000000
        /*0020*/ 	.short	0x0002
        /*0022*/ 	.short	0x0010
        /*0024*/ 	.byte	0x00, 0xf5, 0x21, 0x00


	//----- nvinfo : EIATTR_KPARAM_INFO
	.align		4
.L_11:
        /*0028*/ 	.byte	0x04, 0x17
        /*002a*/ 	.short	(.L_13 - .L_12)
.L_12:
        /*002c*/ 	.word	0x00000000
        /*0030*/ 	.short	0x0001
        /*0032*/ 	.short	0x0008
        /*0034*/ 	.byte	0x00, 0xf5, 0x21, 0x00


	//----- nvinfo : EIATTR_KPARAM_INFO
	.align		4
.L_13:
        /*0038*/ 	.byte	0x04, 0x17
        /*003a*/ 	.short	(.L_15 - .L_14)
.L_14:
        /*003c*/ 	.word	0x00000000
        /*0040*/ 	.short	0x0000
        /*0042*/ 	.short	0x0000
        /*0044*/ 	.byte	0x00, 0xf5, 0x21, 0x00


	//----- nvinfo : EIATTR_SPARSE_MMA_MASK
	.align		4
.L_15:
        /*0048*/ 	.byte	0x03, 0x50
        /*004a*/ 	.short	0x0000


	//----- nvinfo : EIATTR_MAXREG_COUNT
	.align		4
        /*004c*/ 	.byte	0x03, 0x1b
        /*004e*/ 	.short	0x00ff


	//----- nvinfo : EIATTR_MERCURY_ISA_VERSION
	.align		4
        /*0050*/ 	.byte	0x03, 0x5f
        /*0052*/ 	.short	0x0101


	//----- nvinfo : EIATTR_COOP_GROUP_MASK_REGIDS
	.align		4
        /*0054*/ 	.byte	0x04, 0x29
        /*0056*/ 	.short	(.L_17 - .L_16)


	//   ....[0]....
.L_16:
        /*0058*/ 	.word	0xffffffff


	//   ....[1]....
        /*005c*/ 	.word	0xffffffff


	//   ....[2]....
        /*0060*/ 	.word	0xffffffff


	//   ....[3]....
        /*0064*/ 	.word	0xffffffff


	//   ....[4]....
        /*0068*/ 	.word	0xffffffff


	//----- nvinfo : EIATTR_COOP_GROUP_INSTR_OFFSETS
	.align		4
.L_17:
        /*006c*/ 	.byte	0x04, 0x28
        /*006e*/ 	.short	(.L_19 - .L_18)


	//   ....[0]....
.L_18:
        /*0070*/ 	.word	0x00000130


	//   ....[1]....
        /*0074*/ 	.word	0x00000160


	//   ....[2]....
        /*0078*/ 	.word	0x00000180


	//   ....[3]....
        /*007c*/ 	.word	0x000001a0


	//   ....[4]....
        /*0080*/ 	.word	0x000001c0


	//----- nvinfo : EIATTR_VRC_CTA_INIT_COUNT
	.align		4
.L_19:
        /*0084*/ 	.byte	0x02, 0x4a
	.zero		1
	.zero		1


	//----- nvinfo : EIATTR_EXIT_INSTR_OFFSETS
	.align		4
        /*0088*/ 	.byte	0x04, 0x1c
        /*008a*/ 	.short	(.L_21 - .L_20)


	//   ....[0]....
.L_20:
        /*008c*/ 	.word	0x000001d0


	//   ....[1]....
        /*0090*/ 	.word	0x00000240


	//   ....[2]....
        /*0094*/ 	.word	0x00000290


	//----- nvinfo : EIATTR_CRS_STACK_SIZE
	.align		4
.L_21:
        /*0098*/ 	.byte	0x04, 0x1e
        /*009a*/ 	.short	(.L_23 - .L_22)
.L_22:
        /*009c*/ 	.word	0x00000000


	//----- nvinfo : EIATTR_CBANK_PARAM_SIZE
	.align		4
.L_23:
        /*00a0*/ 	.byte	0x03, 0x19
        /*00a2*/ 	.short	0x001c


	//----- nvinfo : EIATTR_PARAM_CBANK
	.align		4
        /*00a4*/ 	.byte	0x04, 0x0a
        /*00a6*/ 	.short	(.L_25 - .L_24)
	.align		4
.L_24:
        /*00a8*/ 	.word	index@(.nv.constant0._Z19weighted_sum_kernelPfPKfS1_i)
        /*00ac*/ 	.short	0x0380
        /*00ae*/ 	.short	0x001c


	//----- nvinfo : EIATTR_SW_WAR
	.align		4
.L_25:
        /*00b0*/ 	.byte	0x04, 0x36
        /*00b2*/ 	.short	(.L_27 - .L_26)
.L_26:
        /*00b4*/ 	.word	0x00000008
.L_27:


//--------------------- .nv.callgraph             --------------------------
	.section	.nv.callgraph,"",@"SHT_CUDA_CALLGRAPH"
	.align	4
	.sectionentsize	8
	.align		4
        /*0000*/ 	.word	0x00000000
	.align		4
        /*0004*/ 	.word	0xffffffff
	.align		4
        /*0008*/ 	.word	0x00000000
	.align		4
        /*000c*/ 	.word	0xfffffffe
	.align		4
        /*0010*/ 	.word	0x00000000
	.align		4
        /*0014*/ 	.word	0xfffffffd
	.align		4
        /*0018*/ 	.word	0x00000000
	.align		4
        /*001c*/ 	.word	0xfffffffc


//--------------------- .text._Z19weighted_sum_kernelPfPKfS1_i --------------------------
	.section	.text._Z19weighted_sum_kernelPfPKfS1_i,"ax",@progbits
	.align	128
        .global         _Z19weighted_sum_kernelPfPKfS1_i
        .type           _Z19weighted_sum_kernelPfPKfS1_i,@function
        .size           _Z19weighted_sum_kernelPfPKfS1_i,(.L_x_3 - _Z19weighted_sum_kernelPfPKfS1_i)
        .other          _Z19weighted_sum_kernelPfPKfS1_i,@"STO_CUDA_ENTRY STV_DEFAULT"
_Z19weighted_sum_kernelPfPKfS1_i:
.text._Z19weighted_sum_kernelPfPKfS1_i:
[----:B------:R-:W-:Y:S01]  /*0000*/  LDC R1, c[0x0][0x37c] ;  /* 0x0000df00ff017b82 */ /* 0x000fe20000000800 */
[----:B------:R-:W0:Y:S07]  /*0010*/  S2R R6, SR_TID.X ;  /* 0x0000000000067919 */ /* 0x000e2e0000002100 */
[----:B------:R-:W0:Y:S01]  /*0020*/  S2UR UR4, SR_CTAID.X ;  /* 0x00000000000479c3 */ /* 0x000e220000002500 */
[----:B------:R-:W1:Y:S01]  /*0030*/  LDCU UR8, c[0x0][0x398] ;  /* 0x00007300ff0877ac */ /* 0x000e620008000800 */
[----:B------:R-:W-:Y:S01]  /*0040*/  BSSY.RECONVERGENT B0, `(.L_x_0) ;  /* 0x000000e000007945 */ /* 0x000fe20003800200 */
[----:B------:R-:W-:Y:S01]  /*0050*/  HFMA2 R0, -RZ, RZ, 0, 0 ;  /* 0x00000000ff007431 */ /* 0x000fe200000001ff */
[----:B------:R-:W2:Y:S04]  /*0060*/  LDCU.64 UR6, c[0x0][0x358] ;  /* 0x00006b00ff0677ac */ /* 0x000ea80008000a00 */
[----:B------:R-:W0:Y:S02]  /*0070*/  LDC R7, c[0x0][0x360] ;  /* 0x0000d800ff077b82 */ /* 0x000e240000000800 */
[----:B0-----:R-:W-:-:S05]  /*0080*/  IMAD R7, R7, UR4, R6 ;  /* 0x0000000407077c24 */ /* 0x001fca000f8e0206 */
[----:B-1----:R-:W-:-:S13]  /*0090*/  ISETP.GE.AND P0, PT, R7, UR8, PT ;  /* 0x0000000807007c0c */ /* 0x002fda000bf06270 */
[----:B--2---:R-:W-:Y:S05]  /*00a0*/  @P0 BRA `(.L_x_1) ;  /* 0x00000000001c0947 */ /* 0x004fea0003800000 */
[----:B------:R-:W0:Y:S08]  /*00b0*/  LDC.64 R2, c[0x0][0x388] ;  /* 0x0000e200ff027b82 */ /* 0x000e300000000a00 */
[----:B------:R-:W1:Y:S01]  /*00c0*/  LDC.64 R4, c[0x0][0x390] ;  /* 0x0000e400ff047b82 */ /* 0x000e620000000a00 */
[----:B0-----:R-:W-:-:S06]  /*00d0*/  IMAD.WIDE R2, R7, 0x4, R2 ;  /* 0x0000000407027825 */ /* 0x001fcc00078e0202 */
[----:B------:R-:W2:Y:S01]  /*00e0*/  LDG.E R2, desc[UR6][R2.64] ;  /* 0x0000000602027981 */ /* 0x000ea2000c1e1900 */
[----:B-1----:R-:W-:-:S06]  /*00f0*/  IMAD.WIDE R4, R7, 0x4, R4 ;  /* 0x0000000407047825 */ /* 0x002fcc00078e0204 */
[----:B------:R-:W2:Y:S02]  /*0100*/  LDG.E R5, desc[UR6][R4.64] ;  /* 0x0000000604057981 */ /* 0x000ea4000c1e1900 */
[----:B--2---:R-:W-:-:S07]  /*0110*/  FMUL R0, R2, R5 ;  /* 0x0000000502007220 */ /* 0x004fce0000400000 */
.L_x_1:
[----:B------:R-:W-:Y:S05]  /*0120*/  BSYNC.RECONVERGENT B0 ;  /* 0x0000000000007941 */ /* 0x000fea0003800200 */
.L_x_0:
[----:B------:R-:W0:Y:S01]  /*0130*/  SHFL.DOWN PT, R3, R0, 0x10, 0x1f ;  /* 0x0a001f0000037f89 */ /* 0x000e2200000e0000 */
[----:B------:R-:W-:Y:S01]  /*0140*/  LOP3.LUT P0, RZ, R6, 0x1f, RZ, 0xc0, !PT ;  /* 0x0000001f06ff7812 */ /* 0x000fe2000780c0ff */
[----:B0-----:R-:W-:-:S05]  /*0150*/  FADD R3, R3, R0 ;  /* 0x0000000003037221 */ /* 0x001fca0000000000 */
[----:B------:R-:W0:Y:S02]  /*0160*/  SHFL.DOWN PT, R2, R3, 0x8, 0x1f ;  /* 0x09001f0003027f89 */ /* 0x000e2400000e0000 */
[----:B0-----:R-:W-:-:S05]  /*0170*/  FADD R2, R3, R2 ;  /* 0x0000000203027221 */ /* 0x001fca0000000000 */
[----:B------:R-:W0:Y:S02]  /*0180*/  SHFL.DOWN PT, R5, R2, 0x4, 0x1f ;  /* 0x08801f0002057f89 */ /* 0x000e2400000e0000 */
[----:B0-----:R-:W-:-:S05]  /*0190*/  FADD R5, R2, R5 ;  /* 0x0000000502057221 */ /* 0x001fca0000000000 */
[----:B------:R-:W0:Y:S02]  /*01a0*/  SHFL.DOWN PT, R4, R5, 0x2, 0x1f ;  /* 0x08401f0005047f89 */ /* 0x000e2400000e0000 */
[----:B0-----:R-:W-:-:S05]  /*01b0*/  FADD R4, R5, R4 ;  /* 0x0000000405047221 */ /* 0x001fca0000000000 */
[----:B------:R0:W1:Y:S01]  /*01c0*/  SHFL.DOWN PT, R9, R4, 0x1, 0x1f ;  /* 0x08201f0004097f89 */ /* 0x00006200000e0000 */
[----:B------:R-:W-:Y:S05]  /*01d0*/  @P0 EXIT ;  /* 0x000000000000094d */ /* 0x000fea0003800000 */
[----:B------:R-:W-:Y:S01]  /*01e0*/  UIADD3 UR4, UPT, UPT, UR8, 0x1f, URZ ;  /* 0x0000001f08047890 */ /* 0x000fe2000fffe0ff */
[----:B------:R-:W-:-:S03]  /*01f0*/  SHF.R.U32.HI R7, RZ, 0x5, R7 ;  /* 0x00000005ff077819 */ /* 0x000fc60000011607 */
[----:B------:R-:W-:-:S04]  /*0200*/  USHF.R.S32.HI UR5, URZ, 0x1f, UR4 ;  /* 0x0000001fff057899 */ /* 0x000fc80008011404 */
[----:B------:R-:W-:-:S04]  /*0210*/  ULEA.HI UR5, UR5, UR4, URZ, 0x5 ;  /* 0x0000000405057291 */ /* 0x000fc8000f8f28ff */
[----:B------:R-:W-:-:S06]  /*0220*/  USHF.R.S32.HI UR5, URZ, 0x5, UR5 ;  /* 0x00000005ff057899 */ /* 0x000fcc0008011405 */
[----:B------:R-:W-:-:S13]  /*0230*/  ISETP.GE.AND P0, PT, R7, UR5, PT ;  /* 0x0000000507007c0c */ /* 0x000fda000bf06270 */
[----:B------:R-:W-:Y:S05]  /*0240*/  @P0 EXIT ;  /* 0x000000000000094d */ /* 0x000fea0003800000 */
[----:B------:R-:W2:Y:S01]  /*0250*/  LDC.64 R2, c[0x0][0x380] ;  /* 0x0000e000ff027b82 */ /* 0x000ea20000000a00 */
[----:B-1----:R-:W-:Y:S01]  /*0260*/  FADD R9, R4, R9 ;  /* 0x0000000904097221 */ /* 0x002fe20000000000 */
[----:B--2---:R-:W-:-:S05]  /*0270*/  IMAD.WIDE.U32 R2, R7, 0x4, R2 ;  /* 0x0000000407027825 */ /* 0x004fca00078e0002 */
[----:B------:R-:W-:Y:S01]  /*0280*/  STG.E desc[UR6][R2.64], R9 ;  /* 0x0000000902007986 */ /* 0x000fe2000c101906 */
[----:B------:R-:W-:Y:S05]  /*0290*/  EXIT ;  /* 0x000000000000794d */ /* 0x000fea0003800000 */
.L_x_2:
[----:B------:R-:W-:-:S00]  /*02a0*/  BRA `(.L_x_2) ;  /* 0xfffffffc00fc7947 */ /* 0x000fc0000383ffff */
[----:B------:R-:W-:-:S00]  /*02b0*/  NOP ;  /* 0x0000000000007918 */ /* 0x000fc00000000000 */
        /* <DEDUP_REMOVED lines=12> */
.L_x_3:


//--------------------- .nv.shared.reserved.0     --------------------------
	.section	.nv.shared.reserved.0,"aw",@nobits
	.weak		__nv_reservedSMEM_offset_0_alias
	.size		__nv_reservedSMEM_offset_0_alias, 0, 64
	.other		__nv_reservedSMEM_offset_0_alias,@"STO_CUDA_RESERVED_SHARED STV_DEFAULT"
__nv_reservedSMEM_offset_0_alias:
	.zero		0
	.zero		64


//--------------------- .nv.constant0._Z19weighted_sum_kernelPfPKfS1_i --------------------------
	.section	.nv.constant0._Z19weighted_sum_kernelPfPKfS1_i,"a",@progbits
	.sectionflags	@""
	.align	4
.nv.constant0._Z19weighted_sum_kernelPfPKfS1_i:
	.zero		924


//--------------------- SYMBOLS --------------------------

	.type		.nv.reservedSmem.offset0,@object
	.size		.nv.reservedSmem.offset0,0x4
